	.headerflags	@"EF_CUDA_TEXMODE_UNIFIED EF_CUDA_64BIT_ADDRESS EF_CUDA_ACCELERATORS EF_CUDA_SM90 EF_CUDA_VIRTUAL_SM(EF_CUDA_SM90)"
	.elftype	@"ET_EXEC"


//--------------------- .nv.info                  --------------------------
	.section	.nv.info,"",@"SHT_CUDA_INFO"
	.align	4


	//----- nvinfo : EIATTR_REGCOUNT
	.align		4
        /*0000*/ 	.byte	0x04, 0x2f
        /*0002*/ 	.short	(.L_1 - .L_0)
	.align		4
.L_0:
        /*0004*/ 	.word	index@(triton_poi_fused_cat_2)
        /*0008*/ 	.word	0x0000000d


	//----- nvinfo : EIATTR_MIN_STACK_SIZE
	.align		4
.L_1:
        /*000c*/ 	.byte	0x04, 0x12
        /*000e*/ 	.short	(.L_3 - .L_2)
	.align		4
.L_2:
        /*0010*/ 	.word	index@(triton_poi_fused_cat_2)
        /*0014*/ 	.word	0x00000000


	//----- nvinfo : EIATTR_FRAME_SIZE
	.align		4
.L_3:
        /*0018*/ 	.byte	0x04, 0x11
        /*001a*/ 	.short	(.L_5 - .L_4)
	.align		4
.L_4:
        /*001c*/ 	.word	index@(triton_poi_fused_cat_2)
        /*0020*/ 	.word	0x00000000


	//----- nvinfo : EIATTR_MIN_STACK_SIZE
	.align		4
.L_5:
        /*0024*/ 	.byte	0x04, 0x12
        /*0026*/ 	.short	(.L_7 - .L_6)
	.align		4
.L_6:
        /*0028*/ 	.word	index@(triton_poi_fused_cat_2)
        /*002c*/ 	.word	0x00000000
.L_7:


//--------------------- .nv.info.triton_poi_fused_cat_2 --------------------------
	.section	.nv.info.triton_poi_fused_cat_2,"",@"SHT_CUDA_INFO"
	.sectionflags	@""
	.align	4


	//----- nvinfo : EIATTR_CUDA_API_VERSION
	.align		4
        /*0000*/ 	.byte	0x04, 0x37
        /*0002*/ 	.short	(.L_9 - .L_8)
.L_8:
        /*0004*/ 	.word	0x0000007c


	//----- nvinfo : EIATTR_KPARAM_INFO
	.align		4
.L_9:
        /*0008*/ 	.byte	0x04, 0x17
        /*000a*/ 	.short	(.L_11 - .L_10)
.L_10:
        /*000c*/ 	.word	0x00000000
        /*0010*/ 	.short	0x0003
        /*0012*/ 	.short	0x0018
        /*0014*/ 	.byte	0x00, 0xf0, 0x11, 0x00


	//----- nvinfo : EIATTR_KPARAM_INFO
	.align		4
.L_11:
        /*0018*/ 	.byte	0x04, 0x17
        /*001a*/ 	.short	(.L_13 - .L_12)
.L_12:
        /*001c*/ 	.word	0x00000000
        /*0020*/ 	.short	0x0002
        /*0022*/ 	.short	0x0010
        /*0024*/ 	.byte	0x00, 0xf4, 0x21, 0x00


	//----- nvinfo : EIATTR_KPARAM_INFO
	.align		4
.L_13:
        /*0028*/ 	.byte	0x04, 0x17
        /*002a*/ 	.short	(.L_15 - .L_14)
.L_14:
        /*002c*/ 	.word	0x00000000
        /*0030*/ 	.short	0x0001
        /*0032*/ 	.short	0x0008
        /*0034*/ 	.byte	0x00, 0xf4, 0x21, 0x00


	//----- nvinfo : EIATTR_KPARAM_INFO
	.align		4
.L_15:
        /*0038*/ 	.byte	0x04, 0x17
        /*003a*/ 	.short	(.L_17 - .L_16)
.L_16:
        /*003c*/ 	.word	0x00000000
        /*0040*/ 	.short	0x0000
        /*0042*/ 	.short	0x0000
        /*0044*/ 	.byte	0x00, 0xf4, 0x21, 0x00


	//----- nvinfo : EIATTR_SPARSE_MMA_MASK
	.align		4
.L_17:
        /*0048*/ 	.byte	0x03, 0x50
        /*004a*/ 	.short	0x0000


	//----- nvinfo : EIATTR_MAXREG_COUNT
	.align		4
        /*004c*/ 	.byte	0x03, 0x1b
        /*004e*/ 	.short	0x00ff


	//----- nvinfo : EIATTR_EXIT_INSTR_OFFSETS
	.align		4
        /*0050*/ 	.byte	0x04, 0x1c
        /*0052*/ 	.short	(.L_19 - .L_18)


	//   ....[0]....
.L_18:
        /*0054*/ 	.word	0x00000450


	//   ....[1]....
        /*0058*/ 	.word	0x00000470


	//----- nvinfo : EIATTR_REQNTID
	.align		4
.L_19:
        /*005c*/ 	.byte	0x04, 0x10
        /*005e*/ 	.short	(.L_21 - .L_20)
.L_20:
        /*0060*/ 	.word	0x00000080
        /*0064*/ 	.word	0x00000001
        /*0068*/ 	.word	0x00000001


	//----- nvinfo : EIATTR_CBANK_PARAM_SIZE
	.align		4
.L_21:
        /*006c*/ 	.byte	0x03, 0x19
        /*006e*/ 	.short	0x001c


	//----- nvinfo : EIATTR_PARAM_CBANK
	.align		4
        /*0070*/ 	.byte	0x04, 0x0a
        /*0072*/ 	.short	(.L_23 - .L_22)
	.align		4
.L_22:
        /*0074*/ 	.word	index@(.nv.constant0.triton_poi_fused_cat_2)
        /*0078*/ 	.short	0x0210
        /*007a*/ 	.short	0x001c


	//----- nvinfo : EIATTR_SW_WAR
	.align		4
.L_23:
        /*007c*/ 	.byte	0x04, 0x36
        /*007e*/ 	.short	(.L_25 - .L_24)
.L_24:
        /*0080*/ 	.word	0x00000008
.L_25:


//--------------------- .nv.callgraph             --------------------------
	.section	.nv.callgraph,"",@"SHT_CUDA_CALLGRAPH"
	.align	4
	.sectionentsize	8
	.align		4
        /*0000*/ 	.word	0x00000000
	.align		4
        /*0004*/ 	.word	0xffffffff
	.align		4
        /*0008*/ 	.word	0x00000000
	.align		4
        /*000c*/ 	.word	0xfffffffe
	.align		4
        /*0010*/ 	.word	0x00000000
	.align		4
        /*0014*/ 	.word	0xfffffffd
	.align		4
        /*0018*/ 	.word	0x00000000
	.align		4
        /*001c*/ 	.word	0xfffffffc


//--------------------- .text.triton_poi_fused_cat_2 --------------------------
	.section	.text.triton_poi_fused_cat_2,"ax",@progbits
	.align	128
        .global         triton_poi_fused_cat_2
        .type           triton_poi_fused_cat_2,@function
        .size           triton_poi_fused_cat_2,(.L_x_1 - triton_poi_fused_cat_2)
        .other          triton_poi_fused_cat_2,@"STO_CUDA_ENTRY STV_DEFAULT"
triton_poi_fused_cat_2:
.text.triton_poi_fused_cat_2:
[----:B------:R-:W0:Y:S02]  /*0000*/  LDC R1, c[0x0][0x28] ;  /* 0x00000a00ff017b82 */ /* 0x000e240000000800 */
[----:B------:R-:W1:Y:S01]  /*0010*/  S2R R0, SR_TID.X ;  /* 0x0000000000007919 */ /* 0x000e620000002100 */
[----:B------:R-:W-:Y:S01]  /*0020*/  ULDC.64 UR6, c[0x0][0x218] ;  /* 0x0000860000067ab9 */ /* 0x000fe20000000a00 */
[----:B------:R-:W-:Y:S01]  /*0030*/  ULDC.64 UR4, c[0x0][0x208] ;  /* 0x0000820000047ab9 */ /* 0x000fe20000000a00 */
[----:B------:R-:W2:Y:S01]  /*0040*/  S2R R3, SR_CTAID.X ;  /* 0x0000000000037919 */ /* 0x000ea20000002500 */
[----:B-1----:R-:W-:-:S05]  /*0050*/  LOP3.LUT R0, R0, 0x7f, RZ, 0xc0, !PT ;  /* 0x0000007f00007812 */ /* 0x002fca00078ec0ff */
[----:B--2---:R-:W-:Y:S02]  /*0060*/  IMAD R0, R3, 0x80, R0 ;  /* 0x0000008003007824 */ /* 0x004fe400078e0200 */
[----:B------:R-:W1:Y:S03]  /*0070*/  LDC.64 R2, c[0x0][0x210] ;  /* 0x00008400ff027b82 */ /* 0x000e660000000a00 */
[----:B------:R-:W-:Y:S02]  /*0080*/  SHF.R.S32.HI R5, RZ, 0x1f, R0 ;  /* 0x0000001fff057819 */ /* 0x000fe40000011400 */
[----:B------:R-:W-:Y:S02]  /*0090*/  ISETP.GE.AND P0, PT, R0, 0x200, PT ;  /* 0x000002000000780c */ /* 0x000fe40003f06270 */
[CC--:B------:R-:W-:Y:S02]  /*00a0*/  LEA.HI R4, R5.reuse, R0.reuse, RZ, 0x4 ;  /* 0x0000000005047211 */ /* 0x0c0fe400078f20ff */
[----:B------:R-:W-:-:S02]  /*00b0*/  LEA.HI R8, R5, R0, RZ, 0x7 ;  /* 0x0000000005087211 */ /* 0x000fc400078f38ff */
[----:B------:R-:W-:Y:S02]  /*00c0*/  SHF.R.S32.HI R6, RZ, 0x4, R4 ;  /* 0x00000004ff067819 */ /* 0x000fe40000011404 */
[----:B------:R-:W-:Y:S02]  /*00d0*/  LOP3.LUT R5, R4, 0xfffffff0, RZ, 0xc0, !PT ;  /* 0xfffffff004057812 */ /* 0x000fe400078ec0ff */
[----:B------:R-:W-:Y:S02]  /*00e0*/  LEA.HI R7, R6, R6, RZ, 0x3 ;  /* 0x0000000606077211 */ /* 0x000fe400078f18ff */
[----:B------:R-:W-:Y:S01]  /*00f0*/  SHF.R.S32.HI R4, RZ, 0x7, R8 ;  /* 0x00000007ff047819 */ /* 0x000fe20000011408 */
[----:B------:R-:W-:Y:S01]  /*0100*/  IMAD.IADD R5, R0, 0x1, -R5 ;  /* 0x0000000100057824 */ /* 0x000fe200078e0a05 */
[----:B------:R-:W-:Y:S02]  /*0110*/  LOP3.LUT R7, R7, 0xfffffff8, RZ, 0xc0, !PT ;  /* 0xfffffff807077812 */ /* 0x000fe400078ec0ff */
[----:B------:R-:W-:Y:S01]  /*0120*/  LOP3.LUT R9, R8, 0xffffff80, RZ, 0xc0, !PT ;  /* 0xffffff8008097812 */ /* 0x000fe200078ec0ff */
[----:B------:R-:W-:-:S02]  /*0130*/  IMAD.SHL.U32 R4, R4, 0x40, RZ ;  /* 0x0000004004047824 */ /* 0x000fc400078e00ff */
[----:B------:R-:W-:Y:S02]  /*0140*/  IMAD.IADD R7, R6, 0x1, -R7 ;  /* 0x0000000106077824 */ /* 0x000fe400078e0a07 */
[----:B------:R-:W-:Y:S01]  /*0150*/  IMAD.MOV.U32 R6, RZ, RZ, RZ ;  /* 0x000000ffff067224 */ /* 0x000fe200078e00ff */
[----:B------:R-:W-:Y:S02]  /*0160*/  SHF.R.S32.HI R8, RZ, 0x1f, R4 ;  /* 0x0000001fff087819 */ /* 0x000fe40000011404 */
[C---:B------:R-:W-:Y:S02]  /*0170*/  ISETP.GE.AND P1, PT, R7.reuse, 0x4, PT ;  /* 0x000000040700780c */ /* 0x040fe40003f26270 */
[C---:B------:R-:W-:Y:S01]  /*0180*/  ISETP.GT.AND P2, PT, R7.reuse, 0x3, !P0 ;  /* 0x000000030700780c */ /* 0x040fe20004744270 */
[----:B------:R-:W-:Y:S01]  /*0190*/  IMAD.SHL.U32 R7, R7, 0x10, RZ ;  /* 0x0000001007077824 */ /* 0x000fe200078e00ff */
[----:B------:R-:W-:Y:S02]  /*01a0*/  ISETP.LT.AND P3, PT, R0, 0x200, !P1 ;  /* 0x000002000000780c */ /* 0x000fe40004f61270 */
[----:B------:R-:W-:-:S02]  /*01b0*/  IADD3 R9, R4, R0, -R9 ;  /* 0x0000000004097210 */ /* 0x000fc40007ffe809 */
[----:B------:R-:W-:Y:S02]  /*01c0*/  IADD3 R10, P4, P5, R7, R5, R4 ;  /* 0x00000005070a7210 */ /* 0x000fe40007d9e004 */
[----:B------:R-:W-:Y:S01]  /*01d0*/  SHF.R.S32.HI R5, RZ, 0x1f, R5 ;  /* 0x0000001fff057819 */ /* 0x000fe20000011405 */
[----:B-1----:R-:W-:Y:S01]  /*01e0*/  IMAD.WIDE R2, R9, 0x4, R2 ;  /* 0x0000000409027825 */ /* 0x002fe200078e0202 */
[----:B------:R-:W-:-:S04]  /*01f0*/  SHF.R.S32.HI R7, RZ, 0x1f, R7 ;  /* 0x0000001fff077819 */ /* 0x000fc80000011407 */
[----:B------:R-:W-:Y:S01]  /*0200*/  IADD3.X R5, R7, R5, R8, P4, P5 ;  /* 0x0000000507057210 */ /* 0x000fe200027ea408 */
[----:B------:R-:W2:Y:S01]  /*0210*/  @P3 LDG.E R6, desc[UR4][R2.64] ;  /* 0x0000000402063981 */ /* 0x000ea2000c1e1900 */
[----:B------:R-:W-:Y:S01]  /*0220*/  LEA R4, P4, R10, UR6, 0x2 ;  /* 0x000000060a047c11 */ /* 0x000fe2000f8810ff */
[----:B------:R-:W-:-:S03]  /*0230*/  IMAD.MOV.U32 R8, RZ, RZ, RZ ;  /* 0x000000ffff087224 */ /* 0x000fc600078e00ff */
[----:B------:R-:W-:-:S05]  /*0240*/  LEA.HI.X R5, R10, UR7, R5, 0x2, P4 ;  /* 0x000000070a057c11 */ /* 0x000fca000a0f1405 */
[----:B------:R-:W3:Y:S01]  /*0250*/  @P2 LDG.E R8, desc[UR4][R4.64+-0x100] ;  /* 0xffff000404082981 */ /* 0x000ee2000c1e1900 */
[----:B--2---:R-:W-:-:S05]  /*0260*/  SEL R6, R6, RZ, P3 ;  /* 0x000000ff06067207 */ /* 0x004fca0001800000 */
[----:B------:R-:W-:Y:S01]  /*0270*/  FADD R7, RZ, -R6 ;  /* 0x80000006ff077221 */ /* 0x000fe20000000000 */
[----:B---3--:R-:W-:-:S03]  /*0280*/  SEL R8, R8, RZ, P2 ;  /* 0x000000ff08087207 */ /* 0x008fc60001000000 */
[----:B------:R-:W-:Y:S02]  /*0290*/  FMUL R7, R7, 1.4426950216293334961 ;  /* 0x3fb8aa3b07077820 */ /* 0x000fe40000400000 */
[----:B------:R-:W-:-:S04]  /*02a0*/  FADD R9, RZ, -R8 ;  /* 0x80000008ff097221 */ /* 0x000fc80000000000 */
[----:B------:R-:W-:Y:S01]  /*02b0*/  FMUL R9, R9, 1.4426950216293334961 ;  /* 0x3fb8aa3b09097820 */ /* 0x000fe20000400000 */
[----:B------:R-:W-:-:S04]  /*02c0*/  FSETP.GEU.AND P2, PT, R7, -126, PT ;  /* 0xc2fc00000700780b */ /* 0x000fc80003f4e000 */
[----:B------:R-:W-:-:S09]  /*02d0*/  FSETP.GEU.AND P3, PT, R9, -126, PT ;  /* 0xc2fc00000900780b */ /* 0x000fd20003f6e000 */
[----:B------:R-:W-:-:S04]  /*02e0*/  @!P2 FMUL R7, R7, 0.5 ;  /* 0x3f0000000707a820 */ /* 0x000fc80000400000 */
[----:B------:R-:W-:Y:S01]  /*02f0*/  @!P3 FMUL R9, R9, 0.5 ;  /* 0x3f0000000909b820 */ /* 0x000fe20000400000 */
[----:B------:R-:W1:Y:S08]  /*0300*/  MUFU.EX2 R2, R7 ;  /* 0x0000000700027308 */ /* 0x000e700000000800 */
[----:B------:R-:W2:Y:S01]  /*0310*/  MUFU.EX2 R3, R9 ;  /* 0x0000000900037308 */ /* 0x000ea20000000800 */
[----:B-1----:R-:W-:-:S04]  /*0320*/  @!P2 FMUL R2, R2, R2 ;  /* 0x000000020202a220 */ /* 0x002fc80000400000 */
[----:B------:R-:W-:Y:S01]  /*0330*/  FADD R4, R2, 1 ;  /* 0x3f80000002047421 */ /* 0x000fe20000000000 */
[----:B--2---:R-:W-:-:S04]  /*0340*/  @!P3 FMUL R3, R3, R3 ;  /* 0x000000030303b220 */ /* 0x004fc80000400000 */
[----:B------:R-:W-:Y:S01]  /*0350*/  FADD R10, R3, 1 ;  /* 0x3f800000030a7421 */ /* 0x000fe20000000000 */
[----:B------:R-:W-:Y:S01]  /*0360*/  FSETP.GT.AND P2, PT, R4, 8.50705917302346158658e+37, PT ;  /* 0x7e8000000400780b */ /* 0x000fe20003f44000 */
[----:B------:R-:W1:Y:S03]  /*0370*/  LDC.64 R2, c[0x0][0x220] ;  /* 0x00008800ff027b82 */ /* 0x000e660000000a00 */
[----:B------:R-:W-:-:S09]  /*0380*/  FSETP.GT.AND P3, PT, R10, 8.50705917302346158658e+37, PT ;  /* 0x7e8000000a00780b */ /* 0x000fd20003f64000 */
[----:B------:R-:W-:-:S04]  /*0390*/  @P2 FMUL R4, R4, 0.25 ;  /* 0x3e80000004042820 */ /* 0x000fc80000400000 */
[----:B------:R-:W-:Y:S02]  /*03a0*/  @P3 FMUL R10, R10, 0.25 ;  /* 0x3e8000000a0a3820 */ /* 0x000fe40000400000 */
[----:B------:R-:W2:Y:S01]  /*03b0*/  MUFU.RCP R4, R4 ;  /* 0x0000000400047308 */ /* 0x000ea20000001000 */
[----:B------:R-:W-:-:S07]  /*03c0*/  IMAD.MOV.U32 R7, RZ, RZ, 0x3e800000 ;  /* 0x3e800000ff077424 */ /* 0x000fce00078e00ff */
[----:B------:R-:W3:Y:S01]  /*03d0*/  MUFU.RCP R10, R10 ;  /* 0x0000000a000a7308 */ /* 0x000ee20000001000 */
[C---:B------:R-:W-:Y:S02]  /*03e0*/  FSEL R5, R7.reuse, 1, P2 ;  /* 0x3f80000007057808 */ /* 0x040fe40001000000 */
[----:B------:R-:W-:-:S03]  /*03f0*/  FSEL R7, R7, 1, P3 ;  /* 0x3f80000007077808 */ /* 0x000fc60001800000 */
[----:B--2---:R-:W-:Y:S01]  /*0400*/  FMUL R5, R4, R5 ;  /* 0x0000000504057220 */ /* 0x004fe20000400000 */
[----:B-1----:R-:W-:-:S04]  /*0410*/  IMAD.WIDE R2, R0, 0x4, R2 ;  /* 0x0000000400027825 */ /* 0x002fc800078e0202 */
[----:B------:R-:W-:Y:S01]  /*0420*/  FMUL R5, R6, R5 ;  /* 0x0000000506057220 */ /* 0x000fe20000400000 */
[----:B---3--:R-:W-:-:S04]  /*0430*/  FMUL R7, R10, R7 ;  /* 0x000000070a077220 */ /* 0x008fc80000400000 */
[----:B------:R-:W-:Y:S01]  /*0440*/  @P1 FMUL R5, R8, R7 ;  /* 0x0000000708051220 */ /* 0x000fe20000400000 */
[----:B------:R-:W-:Y:S06]  /*0450*/  @P0 EXIT ;  /* 0x000000000000094d */ /* 0x000fec0003800000 */
[----:B------:R-:W-:Y:S01]  /*0460*/  STG.E desc[UR4][R2.64], R5 ;  /* 0x0000000502007986 */ /* 0x000fe2000c101904 */
[----:B------:R-:W-:Y:S05]  /*0470*/  EXIT ;  /* 0x000000000000794d */ /* 0x000fea0003800000 */
.L_x_0:
[----:B------:R-:W-:-:S00]  /*0480*/  BRA `(.L_x_0) ;  /* 0xfffffffc00fc7947 */ /* 0x000fc0000383ffff */
[----:B------:R-:W-:-:S00]  /*0490*/  NOP ;  /* 0x0000000000007918 */ /* 0x000fc00000000000 */
        /* <DEDUP_REMOVED lines=14> */
.L_x_1:


//--------------------- .nv.constant0.triton_poi_fused_cat_2 --------------------------
	.section	.nv.constant0.triton_poi_fused_cat_2,"a",@progbits
	.sectionflags	@""
	.align	4
.nv.constant0.triton_poi_fused_cat_2:
	.zero		556
